//
// Generated by NVIDIA NVVM Compiler
//
// Compiler Build ID: CL-36424714
// Cuda compilation tools, release 13.0, V13.0.88
// Based on NVVM 20.0.0
//

.version 9.0
.target sm_100
.address_size 64

	// .globl	_Z15matrixMulKernelPfS_S_i
// _ZZ15matrixMulKernelPfS_S_iE3aDS has been demoted
// _ZZ15matrixMulKernelPfS_S_iE3bDS has been demoted

.visible .entry _Z15matrixMulKernelPfS_S_i(
	.param .u64 .ptr .align 1 _Z15matrixMulKernelPfS_S_i_param_0,
	.param .u64 .ptr .align 1 _Z15matrixMulKernelPfS_S_i_param_1,
	.param .u64 .ptr .align 1 _Z15matrixMulKernelPfS_S_i_param_2,
	.param .u32 _Z15matrixMulKernelPfS_S_i_param_3
)
{
	.reg .pred 	%p<4>;
	.reg .b32 	%r<32>;
	.reg .b32 	%f<107>;
	.reg .b64 	%rd<13>;
	// demoted variable
	.shared .align 4 .b8 _ZZ15matrixMulKernelPfS_S_iE3aDS[4096];
	// demoted variable
	.shared .align 4 .b8 _ZZ15matrixMulKernelPfS_S_iE3bDS[4096];
	ld.param.u64 	%rd3, [_Z15matrixMulKernelPfS_S_i_param_0];
	ld.param.u64 	%rd4, [_Z15matrixMulKernelPfS_S_i_param_1];
	ld.param.u64 	%rd5, [_Z15matrixMulKernelPfS_S_i_param_2];
	ld.param.u32 	%r13, [_Z15matrixMulKernelPfS_S_i_param_3];
	mov.u32 	%r14, %ctaid.x;
	mov.u32 	%r15, %ctaid.y;
	mov.u32 	%r1, %tid.x;
	mov.u32 	%r2, %tid.y;
	shl.b32 	%r16, %r15, 5;
	add.s32 	%r3, %r16, %r2;
	shl.b32 	%r17, %r14, 5;
	add.s32 	%r18, %r17, %r1;
	max.s32 	%r19, %r3, %r18;
	setp.ge.s32 	%p1, %r19, %r13;
	@%p1 bra 	$L__BB0_5;
	setp.lt.u32 	%p2, %r13, 32;
	mov.f32 	%f106, 0f00000000;
	@%p2 bra 	$L__BB0_4;
	mad.lo.s32 	%r5, %r13, %r3, %r1;
	shl.b32 	%r21, %r2, 7;
	mov.u32 	%r22, _ZZ15matrixMulKernelPfS_S_iE3aDS;
	add.s32 	%r6, %r22, %r21;
	shl.b32 	%r23, %r1, 2;
	add.s32 	%r7, %r6, %r23;
	mov.u32 	%r24, _ZZ15matrixMulKernelPfS_S_iE3bDS;
	add.s32 	%r9, %r24, %r23;
	add.s32 	%r8, %r9, %r21;
	cvta.to.global.u64 	%rd1, %rd3;
	cvta.to.global.u64 	%rd2, %rd4;
	shr.u32 	%r25, %r13, 5;
	cvt.rn.f32.u32 	%f1, %r25;
	mov.f32 	%f106, 0f00000000;
	mov.b32 	%r31, 0;
$L__BB0_3:
	shl.b32 	%r26, %r31, 5;
	add.s32 	%r27, %r5, %r26;
	mul.wide.s32 	%rd6, %r27, 4;
	add.s64 	%rd7, %rd1, %rd6;
	ld.global.f32 	%f7, [%rd7];
	st.shared.f32 	[%r7], %f7;
	add.s32 	%r28, %r26, %r2;
	mad.lo.s32 	%r29, %r28, %r13, %r18;
	mul.wide.u32 	%rd8, %r29, 4;
	add.s64 	%rd9, %rd2, %rd8;
	ld.global.f32 	%f8, [%rd9];
	st.shared.f32 	[%r8], %f8;
	bar.sync 	0;
	ld.shared.f32 	%f9, [%r6];
	ld.shared.f32 	%f10, [%r9];
	fma.rn.f32 	%f11, %f9, %f10, %f106;
	ld.shared.f32 	%f12, [%r6+4];
	ld.shared.f32 	%f13, [%r9+128];
	fma.rn.f32 	%f14, %f12, %f13, %f11;
	ld.shared.f32 	%f15, [%r6+8];
	ld.shared.f32 	%f16, [%r9+256];
	fma.rn.f32 	%f17, %f15, %f16, %f14;
	ld.shared.f32 	%f18, [%r6+12];
	ld.shared.f32 	%f19, [%r9+384];
	fma.rn.f32 	%f20, %f18, %f19, %f17;
	ld.shared.f32 	%f21, [%r6+16];
	ld.shared.f32 	%f22, [%r9+512];
	fma.rn.f32 	%f23, %f21, %f22, %f20;
	ld.shared.f32 	%f24, [%r6+20];
	ld.shared.f32 	%f25, [%r9+640];
	fma.rn.f32 	%f26, %f24, %f25, %f23;
	ld.shared.f32 	%f27, [%r6+24];
	ld.shared.f32 	%f28, [%r9+768];
	fma.rn.f32 	%f29, %f27, %f28, %f26;
	ld.shared.f32 	%f30, [%r6+28];
	ld.shared.f32 	%f31, [%r9+896];
	fma.rn.f32 	%f32, %f30, %f31, %f29;
	ld.shared.f32 	%f33, [%r6+32];
	ld.shared.f32 	%f34, [%r9+1024];
	fma.rn.f32 	%f35, %f33, %f34, %f32;
	ld.shared.f32 	%f36, [%r6+36];
	ld.shared.f32 	%f37, [%r9+1152];
	fma.rn.f32 	%f38, %f36, %f37, %f35;
	ld.shared.f32 	%f39, [%r6+40];
	ld.shared.f32 	%f40, [%r9+1280];
	fma.rn.f32 	%f41, %f39, %f40, %f38;
	ld.shared.f32 	%f42, [%r6+44];
	ld.shared.f32 	%f43, [%r9+1408];
	fma.rn.f32 	%f44, %f42, %f43, %f41;
	ld.shared.f32 	%f45, [%r6+48];
	ld.shared.f32 	%f46, [%r9+1536];
	fma.rn.f32 	%f47, %f45, %f46, %f44;
	ld.shared.f32 	%f48, [%r6+52];
	ld.shared.f32 	%f49, [%r9+1664];
	fma.rn.f32 	%f50, %f48, %f49, %f47;
	ld.shared.f32 	%f51, [%r6+56];
	ld.shared.f32 	%f52, [%r9+1792];
	fma.rn.f32 	%f53, %f51, %f52, %f50;
	ld.shared.f32 	%f54, [%r6+60];
	ld.shared.f32 	%f55, [%r9+1920];
	fma.rn.f32 	%f56, %f54, %f55, %f53;
	ld.shared.f32 	%f57, [%r6+64];
	ld.shared.f32 	%f58, [%r9+2048];
	fma.rn.f32 	%f59, %f57, %f58, %f56;
	ld.shared.f32 	%f60, [%r6+68];
	ld.shared.f32 	%f61, [%r9+2176];
	fma.rn.f32 	%f62, %f60, %f61, %f59;
	ld.shared.f32 	%f63, [%r6+72];
	ld.shared.f32 	%f64, [%r9+2304];
	fma.rn.f32 	%f65, %f63, %f64, %f62;
	ld.shared.f32 	%f66, [%r6+76];
	ld.shared.f32 	%f67, [%r9+2432];
	fma.rn.f32 	%f68, %f66, %f67, %f65;
	ld.shared.f32 	%f69, [%r6+80];
	ld.shared.f32 	%f70, [%r9+2560];
	fma.rn.f32 	%f71, %f69, %f70, %f68;
	ld.shared.f32 	%f72, [%r6+84];
	ld.shared.f32 	%f73, [%r9+2688];
	fma.rn.f32 	%f74, %f72, %f73, %f71;
	ld.shared.f32 	%f75, [%r6+88];
	ld.shared.f32 	%f76, [%r9+2816];
	fma.rn.f32 	%f77, %f75, %f76, %f74;
	ld.shared.f32 	%f78, [%r6+92];
	ld.shared.f32 	%f79, [%r9+2944];
	fma.rn.f32 	%f80, %f78, %f79, %f77;
	ld.shared.f32 	%f81, [%r6+96];
	ld.shared.f32 	%f82, [%r9+3072];
	fma.rn.f32 	%f83, %f81, %f82, %f80;
	ld.shared.f32 	%f84, [%r6+100];
	ld.shared.f32 	%f85, [%r9+3200];
	fma.rn.f32 	%f86, %f84, %f85, %f83;
	ld.shared.f32 	%f87, [%r6+104];
	ld.shared.f32 	%f88, [%r9+3328];
	fma.rn.f32 	%f89, %f87, %f88, %f86;
	ld.shared.f32 	%f90, [%r6+108];
	ld.shared.f32 	%f91, [%r9+3456];
	fma.rn.f32 	%f92, %f90, %f91, %f89;
	ld.shared.f32 	%f93, [%r6+112];
	ld.shared.f32 	%f94, [%r9+3584];
	fma.rn.f32 	%f95, %f93, %f94, %f92;
	ld.shared.f32 	%f96, [%r6+116];
	ld.shared.f32 	%f97, [%r9+3712];
	fma.rn.f32 	%f98, %f96, %f97, %f95;
	ld.shared.f32 	%f99, [%r6+120];
	ld.shared.f32 	%f100, [%r9+3840];
	fma.rn.f32 	%f101, %f99, %f100, %f98;
	ld.shared.f32 	%f102, [%r6+124];
	ld.shared.f32 	%f103, [%r9+3968];
	fma.rn.f32 	%f106, %f102, %f103, %f101;
	bar.sync 	0;
	add.s32 	%r31, %r31, 1;
	cvt.rn.f32.u32 	%f104, %r31;
	setp.gt.f32 	%p3, %f1, %f104;
	@%p3 bra 	$L__BB0_3;
$L__BB0_4:
	mad.lo.s32 	%r30, %r13, %r3, %r18;
	cvta.to.global.u64 	%rd10, %rd5;
	mul.wide.u32 	%rd11, %r30, 4;
	add.s64 	%rd12, %rd10, %rd11;
	st.global.f32 	[%rd12], %f106;
$L__BB0_5:
	ret;

}


// ===== COMPILED SASS (sm_100) =====

	.target	sm_100

	.elftype	@"ET_EXEC"


//--------------------- .note.nv.tkinfo           --------------------------
	.section	.note.nv.tkinfo,"",@"SHT_NOTE"
	.sectionflags	@"SHF_NOTE_NV_TKINFO"
	.tkinfo
        /*0018*/ 	.word	0x00000002
        /*0030*/ 	.string	""
        /*0030*/ 	.string	"ptxas"
        /*0030*/ 	.string	"Cuda compilation tools, release 13.0, V13.0.88"
        /*0030*/ 	.string	"Build cuda_13.0.r13.0/compiler.36424714_0"
        /*0030*/ 	.string	"-arch sm_100 -m 64 "



//--------------------- .note.nv.cuinfo           --------------------------
	.section	.note.nv.cuinfo,"",@"SHT_NOTE"
	.sectionflags	@"SHF_NOTE_NV_CUINFO"
        /*0018*/ 	.short	0x0002
        /*001a*/ 	.short	0x0064
        /*001c*/ 	.short	0x0082
	.zero		2


//--------------------- .nv.info                  --------------------------
	.section	.nv.info,"",@"SHT_CUDA_INFO"
	.align	4


	//----- nvinfo : EIATTR_REGCOUNT
	.align		4
        /*0000*/ 	.byte	0x04, 0x2f
        /*0002*/ 	.short	(.L_1 - .L_0)
	.align		4
.L_0:
        /*0004*/ 	.word	index@(_Z15matrixMulKernelPfS_S_i)
        /*0008*/ 	.word	0x00000020


	//----- nvinfo : EIATTR_FRAME_SIZE
	.align		4
.L_1:
        /*000c*/ 	.byte	0x04, 0x11
        /*000e*/ 	.short	(.L_3 - .L_2)
	.align		4
.L_2:
        /*0010*/ 	.word	index@(_Z15matrixMulKernelPfS_S_i)
        /*0014*/ 	.word	0x00000000


	//----- nvinfo : EIATTR_MIN_STACK_SIZE
	.align		4
.L_3:
        /*0018*/ 	.byte	0x04, 0x12
        /*001a*/ 	.short	(.L_5 - .L_4)
	.align		4
.L_4:
        /*001c*/ 	.word	index@(_Z15matrixMulKernelPfS_S_i)
        /*0020*/ 	.word	0x00000000
.L_5:


//--------------------- .nv.compat                --------------------------
	.section	.nv.compat,"",@"SHT_CUDA_COMPAT_INFO"
	.align	4
        /*0000*/ 	.byte	0x02, 0x09, 0x00, 0x00, 0x02, 0x02, 0x01, 0x00, 0x02, 0x05, 0x05, 0x00, 0x03, 0x07, 0x01, 0x01
        /*0010*/ 	.byte	0x02, 0x03, 0x00, 0x00, 0x02, 0x06, 0x01, 0x00, 0x04, 0x0b, 0x08, 0x00, 0x09, 0x00, 0x00, 0x00
        /*0020*/ 	.byte	0x00, 0x00, 0x00, 0x00


//--------------------- .nv.info._Z15matrixMulKernelPfS_S_i --------------------------
	.section	.nv.info._Z15matrixMulKernelPfS_S_i,"",@"SHT_CUDA_INFO"
	.sectionflags	@""
	.align	4


	//----- nvinfo : EIATTR_CUDA_API_VERSION
	.align		4
        /*0000*/ 	.byte	0x04, 0x37
        /*0002*/ 	.short	(.L_7 - .L_6)
.L_6:
        /*0004*/ 	.word	0x00000082


	//----- nvinfo : EIATTR_KPARAM_INFO
	.align		4
.L_7:
        /*0008*/ 	.byte	0x04, 0x17
        /*000a*/ 	.short	(.L_9 - .L_8)
.L_8:
        /*000c*/ 	.word	0x00000000
        /*0010*/ 	.short	0x0003
        /*0012*/ 	.short	0x0018
        /*0014*/ 	.byte	0x00, 0xf0, 0x11, 0x00


	//----- nvinfo : EIATTR_KPARAM_INFO
	.align		4
.L_9:
        /*0018*/ 	.byte	0x04, 0x17
        /*001a*/ 	.short	(.L_11 - .L_10)
.L_10:
        /*001c*/ 	.word	0x00000000
        /*0020*/ 	.short	0x0002
        /*0022*/ 	.short	0x0010
        /*0024*/ 	.byte	0x00, 0xf5, 0x21, 0x00


	//----- nvinfo : EIATTR_KPARAM_INFO
	.align		4
.L_11:
        /*0028*/ 	.byte	0x04, 0x17
        /*002a*/ 	.short	(.L_13 - .L_12)
.L_12:
        /*002c*/ 	.word	0x00000000
        /*0030*/ 	.short	0x0001
        /*0032*/ 	.short	0x0008
        /*0034*/ 	.byte	0x00, 0xf5, 0x21, 0x00


	//----- nvinfo : EIATTR_KPARAM_INFO
	.align		4
.L_13:
        /*0038*/ 	.byte	0x04, 0x17
        /*003a*/ 	.short	(.L_15 - .L_14)
.L_14:
        /*003c*/ 	.word	0x00000000
        /*0040*/ 	.short	0x0000
        /*0042*/ 	.short	0x0000
        /*0044*/ 	.byte	0x00, 0xf5, 0x21, 0x00


	//----- nvinfo : EIATTR_SPARSE_MMA_MASK
	.align		4
.L_15:
        /*0048*/ 	.byte	0x03, 0x50
        /*004a*/ 	.short	0x0000


	//----- nvinfo : EIATTR_MAXREG_COUNT
	.align		4
        /*004c*/ 	.byte	0x03, 0x1b
        /*004e*/ 	.short	0x00ff


	//----- nvinfo : EIATTR_NUM_BARRIERS
	.align		4
        /*0050*/ 	.byte	0x02, 0x4c
        /*0052*/ 	.byte	0x01
	.zero		1


	//----- nvinfo : EIATTR_MERCURY_ISA_VERSION
	.align		4
        /*0054*/ 	.byte	0x03, 0x5f
        /*0056*/ 	.short	0x0101


	//----- nvinfo : EIATTR_VRC_CTA_INIT_COUNT
	.align		4
        /*0058*/ 	.byte	0x02, 0x4a
	.zero		1
	.zero		1


	//----- nvinfo : EIATTR_EXIT_INSTR_OFFSETS
	.align		4
        /*005c*/ 	.byte	0x04, 0x1c
        /*005e*/ 	.short	(.L_17 - .L_16)


	//   ....[0]....
.L_16:
        /*0060*/ 	.word	0x000000a0


	//   ....[1]....
        /*0064*/ 	.word	0x000007a0


	//----- nvinfo : EIATTR_CBANK_PARAM_SIZE
	.align		4
.L_17:
        /*0068*/ 	.byte	0x03, 0x19
        /*006a*/ 	.short	0x001c


	//----- nvinfo : EIATTR_PARAM_CBANK
	.align		4
        /*006c*/ 	.byte	0x04, 0x0a
        /*006e*/ 	.short	(.L_19 - .L_18)
	.align		4
.L_18:
        /*0070*/ 	.word	index@(.nv.constant0._Z15matrixMulKernelPfS_S_i)
        /*0074*/ 	.short	0x0380
        /*0076*/ 	.short	0x001c


	//----- nvinfo : EIATTR_SW_WAR
	.align		4
.L_19:
        /*0078*/ 	.byte	0x04, 0x36
        /*007a*/ 	.short	(.L_21 - .L_20)
.L_20:
        /*007c*/ 	.word	0x00000008
.L_21:


//--------------------- .nv.callgraph             --------------------------
	.section	.nv.callgraph,"",@"SHT_CUDA_CALLGRAPH"
	.align	4
	.sectionentsize	8
	.align		4
        /*0000*/ 	.word	0x00000000
	.align		4
        /*0004*/ 	.word	0xffffffff
	.align		4
        /*0008*/ 	.word	0x00000000
	.align		4
        /*000c*/ 	.word	0xfffffffe
	.align		4
        /*0010*/ 	.word	0x00000000
	.align		4
        /*0014*/ 	.word	0xfffffffd
	.align		4
        /*0018*/ 	.word	0x00000000
	.align		4
        /*001c*/ 	.word	0xfffffffc


//--------------------- .text._Z15matrixMulKernelPfS_S_i --------------------------
	.section	.text._Z15matrixMulKernelPfS_S_i,"ax",@progbits
	.align	128
        .global         _Z15matrixMulKernelPfS_S_i
        .type           _Z15matrixMulKernelPfS_S_i,@function
        .size           _Z15matrixMulKernelPfS_S_i,(.L_x_3 - _Z15matrixMulKernelPfS_S_i)
        .other          _Z15matrixMulKernelPfS_S_i,@"STO_CUDA_ENTRY STV_DEFAULT"
_Z15matrixMulKernelPfS_S_i:
.text._Z15matrixMulKernelPfS_S_i:
[----:B------:R-:W-:Y:S01]  /*0000*/  LDC R1, c[0x0][0x37c] ;  /* 0x0000df00ff017b82 */ /* 0x000fe20000000800 */
[----:B------:R-:W0:Y:S01]  /*0010*/  S2R R3, SR_CTAID.Y ;  /* 0x0000000000037919 */ /* 0x000e220000002600 */
[----:B------:R-:W1:Y:S01]  /*0020*/  LDCU UR7, c[0x0][0x398] ;  /* 0x00007300ff0777ac */ /* 0x000e620008000800 */
[----:B------:R-:W0:Y:S01]  /*0030*/  S2R R0, SR_TID.Y ;  /* 0x0000000000007919 */ /* 0x000e220000002200 */
[----:B------:R-:W2:Y:S01]  /*0040*/  S2R R17, SR_CTAID.X ;  /* 0x0000000000117919 */ /* 0x000ea20000002500 */
[----:B------:R-:W2:Y:S01]  /*0050*/  S2R R6, SR_TID.X ;  /* 0x0000000000067919 */ /* 0x000ea20000002100 */
[----:B0-----:R-:W-:Y:S02]  /*0060*/  LEA R16, R3, R0, 0x5 ;  /* 0x0000000003107211 */ /* 0x001fe400078e28ff */
[----:B--2---:R-:W-:-:S04]  /*0070*/  LEA R17, R17, R6, 0x5 ;  /* 0x0000000611117211 */ /* 0x004fc800078e28ff */
[----:B------:R-:W-:-:S04]  /*0080*/  VIMNMX R2, PT, PT, R16, R17, !PT ;  /* 0x0000001110027248 */ /* 0x000fc80007fe0100 */
[----:B-1----:R-:W-:-:S13]  /*0090*/  ISETP.GE.AND P0, PT, R2, UR7, PT ;  /* 0x0000000702007c0c */ /* 0x002fda000bf06270 */
[----:B------:R-:W-:Y:S05]  /*00a0*/  @P0 EXIT ;  /* 0x000000000000094d */ /* 0x000fea0003800000 */
[----:B------:R-:W0:Y:S01]  /*00b0*/  LDC.64 R22, c[0x0][0x390] ;  /* 0x0000e400ff167b82 */ /* 0x000e220000000a00 */
[----:B------:R-:W-:Y:S02]  /*00c0*/  UISETP.GE.U32.AND UP0, UPT, UR7, 0x20, UPT ;  /* 0x000000200700788c */ /* 0x000fe4000bf06070 */
[----:B------:R-:W-:Y:S02]  /*00d0*/  IMAD R3, R16, UR7, R17 ;  /* 0x0000000710037c24 */ /* 0x000fe4000f8e0211 */
[----:B------:R-:W-:Y:S01]  /*00e0*/  HFMA2 R25, -RZ, RZ, 0, 0 ;  /* 0x00000000ff197431 */ /* 0x000fe200000001ff */
[----:B------:R-:W1:Y:S01]  /*00f0*/  LDCU.64 UR8, c[0x0][0x358] ;  /* 0x00006b00ff0877ac */ /* 0x000e620008000a00 */
[----:B0-----:R-:W-:-:S03]  /*0100*/  IMAD.WIDE.U32 R22, R3, 0x4, R22 ;  /* 0x0000000403167825 */ /* 0x001fc600078e0016 */
[----:B-1----:R-:W-:Y:S05]  /*0110*/  BRA.U !UP0, `(.L_x_0) ;  /* 0x00000005089c7547 */ /* 0x002fea000b800000 */
[----:B------:R-:W0:Y:S01]  /*0120*/  S2UR UR6, SR_CgaCtaId ;  /* 0x00000000000679c3 */ /* 0x000e220000008800 */
[----:B------:R-:W-:Y:S01]  /*0130*/  UMOV UR4, 0x400 ;  /* 0x0000040000047882 */ /* 0x000fe20000000000 */
[----:B------:R-:W-:Y:S01]  /*0140*/  IMAD R16, R16, UR7, R6 ;  /* 0x0000000710107c24 */ /* 0x000fe2000f8e0206 */
[----:B------:R-:W-:Y:S01]  /*0150*/  UIADD3 UR5, UPT, UPT, UR4, 0x1000, URZ ;  /* 0x0000100004057890 */ /* 0x000fe2000fffe0ff */
[----:B------:R-:W-:Y:S02]  /*0160*/  MOV R25, RZ ;  /* 0x000000ff00197202 */ /* 0x000fe40000000f00 */
[----:B------:R-:W-:Y:S02]  /*0170*/  MOV R3, RZ ;  /* 0x000000ff00037202 */ /* 0x000fe40000000f00 */
[----:B------:R-:W1:Y:S08]  /*0180*/  LDC.64 R20, c[0x0][0x380] ;  /* 0x0000e000ff147b82 */ /* 0x000e700000000a00 */
[----:B------:R-:W2:Y:S01]  /*0190*/  LDC.64 R18, c[0x0][0x388] ;  /* 0x0000e200ff127b82 */ /* 0x000ea20000000a00 */
[----:B0-----:R-:W-:-:S02]  /*01a0*/  ULEA UR4, UR6, UR4, 0x18 ;  /* 0x0000000406047291 */ /* 0x001fc4000f8ec0ff */
[----:B------:R-:W-:Y:S02]  /*01b0*/  ULEA UR5, UR6, UR5, 0x18 ;  /* 0x0000000506057291 */ /* 0x000fe4000f8ec0ff */
[----:B------:R-:W-:Y:S02]  /*01c0*/  USHF.R.U32.HI UR6, URZ, 0x5, UR7 ;  /* 0x00000005ff067899 */ /* 0x000fe40008011607 */
[----:B------:R-:W-:Y:S02]  /*01d0*/  LEA R7, R0, UR4, 0x7 ;  /* 0x0000000400077c11 */ /* 0x000fe4000f8e38ff */
[C---:B------:R-:W-:Y:S02]  /*01e0*/  LEA R5, R6.reuse, UR5, 0x2 ;  /* 0x0000000506057c11 */ /* 0x040fe4000f8e10ff */
[----:B------:R-:W-:Y:S02]  /*01f0*/  I2FP.F32.U32 R4, UR6 ;  /* 0x0000000600047c45 */ /* 0x000fe40008201000 */
[----:B------:R-:W-:-:S02]  /*0200*/  LEA R6, R6, R7, 0x2 ;  /* 0x0000000706067211 */ /* 0x000fc400078e10ff */
[----:B------:R-:W-:-:S07]  /*0210*/  LEA R2, R0, R5, 0x7 ;  /* 0x0000000500027211 */ /* 0x000fce00078e38ff */
.L_x_1:
[C---:B------:R-:W-:Y:S02]  /*0220*/  LEA R8, R3.reuse, R0, 0x5 ;  /* 0x0000000003087211 */ /* 0x040fe400078e28ff */
[----:B------:R-:W-:-:S03]  /*0230*/  LEA R9, R3, R16, 0x5 ;  /* 0x0000001003097211 */ /* 0x000fc600078e28ff */
[----:B------:R-:W-:Y:S02]  /*0240*/  IMAD R11, R8, UR7, R17 ;  /* 0x00000007080b7c24 */ /* 0x000fe4000f8e0211 */
[----:B-1----:R-:W-:-:S04]  /*0250*/  IMAD.WIDE R8, R9, 0x4, R20 ;  /* 0x0000000409087825 */ /* 0x002fc800078e0214 */
[----:B--2---:R-:W-:Y:S02]  /*0260*/  IMAD.WIDE.U32 R10, R11, 0x4, R18 ;  /* 0x000000040b0a7825 */ /* 0x004fe400078e0012 */
[----:B------:R-:W2:Y:S04]  /*0270*/  LDG.E R9, desc[UR8][R8.64] ;  /* 0x0000000808097981 */ /* 0x000ea8000c1e1900 */
[----:B------:R-:W3:Y:S01]  /*0280*/  LDG.E R29, desc[UR8][R10.64] ;  /* 0x000000080a1d7981 */ /* 0x000ee2000c1e1900 */
[----:B------:R-:W-:-:S03]  /*0290*/  IADD3 R3, PT, PT, R3, 0x1, RZ ;  /* 0x0000000103037810 */ /* 0x000fc60007ffe0ff */
[----:B--2---:R-:W-:Y:S04]  /*02a0*/  STS [R6], R9 ;  /* 0x0000000906007388 */ /* 0x004fe80000000800 */
[----:B---3--:R-:W-:Y:S01]  /*02b0*/  STS [R2], R29 ;  /* 0x0000001d02007388 */ /* 0x008fe20000000800 */
[----:B------:R-:W-:Y:S06]  /*02c0*/  BAR.SYNC.DEFER_BLOCKING 0x0 ;  /* 0x0000000000007b1d */ /* 0x000fec0000010000 */
[----:B------:R-:W-:Y:S04]  /*02d0*/  LDS R24, [R5] ;  /* 0x0000000005187984 */ /* 0x000fe80000000800 */
[----:B------:R-:W0:Y:S04]  /*02e0*/  LDS.128 R12, [R7] ;  /* 0x00000000070c7984 */ /* 0x000e280000000c00 */
[----:B------:R-:W1:Y:S04]  /*02f0*/  LDS R26, [R5+0x80] ;  /* 0x00008000051a7984 */ /* 0x000e680000000800 */
[----:B------:R-:W2:Y:S04]  /*0300*/  LDS R27, [R5+0x100] ;  /* 0x00010000051b7984 */ /* 0x000ea80000000800 */
[----:B------:R-:W-:Y:S04]  /*0310*/  LDS.128 R8, [R7+0x10] ;  /* 0x0000100007087984 */ /* 0x000fe80000000c00 */
[----:B------:R-:W-:Y:S01]  /*0320*/  LDS R29, [R5+0xe80] ;  /* 0x000e8000051d7984 */ /* 0x000fe20000000800 */
[----:B0-----:R-:W-:-:S03]  /*0330*/  FFMA R24, R12, R24, R25 ;  /* 0x000000180c187223 */ /* 0x001fc60000000019 */
[----:B------:R-:W0:Y:S01]  /*0340*/  LDS R12, [R5+0x180] ;  /* 0x00018000050c7984 */ /* 0x000e220000000800 */
[----:B-1----:R-:W-:-:S03]  /*0350*/  FFMA R26, R26, R13, R24 ;  /* 0x0000000d1a1a7223 */ /* 0x002fc60000000018 */
[----:B------:R-:W1:Y:S01]  /*0360*/  LDS R13, [R5+0x200] ;  /* 0x00020000050d7984 */ /* 0x000e620000000800 */
[----:B--2---:R-:W-:-:S03]  /*0370*/  FFMA R27, R27, R14, R26 ;  /* 0x0000000e1b1b7223 */ /* 0x004fc6000000001a */
[----:B------:R-:W2:Y:S04]  /*0380*/  LDS R24, [R5+0x280] ;  /* 0x0002800005187984 */ /* 0x000ea80000000800 */
[----:B------:R-:W3:Y:S01]  /*0390*/  LDS R25, [R5+0x300] ;  /* 0x0003000005197984 */ /* 0x000ee20000000800 */
[----:B0-----:R-:W-:-:S03]  /*03a0*/  FFMA R15, R12, R15, R27 ;  /* 0x0000000f0c0f7223 */ /* 0x001fc6000000001b */
[----:B------:R-:W-:Y:S01]  /*03b0*/  LDS R27, [R5+0x400] ;  /* 0x00040000051b7984 */ /* 0x000fe20000000800 */
[----:B-1----:R-:W-:-:S03]  /*03c0*/  FFMA R13, R8, R13, R15 ;  /* 0x0000000d080d7223 */ /* 0x002fc6000000000f */
[----:B------:R-:W0:Y:S01]  /*03d0*/  LDS R8, [R5+0x380] ;  /* 0x0003800005087984 */ /* 0x000e220000000800 */
[----:B--2---:R-:W-:-:S03]  /*03e0*/  FFMA R26, R24, R9, R13 ;  /* 0x00000009181a7223 */ /* 0x004fc6000000000d */
[----:B------:R-:W1:Y:S01]  /*03f0*/  LDS.128 R12, [R7+0x20] ;  /* 0x00002000070c7984 */ /* 0x000e620000000c00 */
[----:B---3--:R-:W-:-:S03]  /*0400*/  FFMA R9, R25, R10, R26 ;  /* 0x0000000a19097223 */ /* 0x008fc6000000001a */
[----:B------:R-:W2:Y:S04]  /*0410*/  LDS R24, [R5+0x480] ;  /* 0x0004800005187984 */ /* 0x000ea80000000800 */
[----:B------:R-:W3:Y:S01]  /*0420*/  LDS R25, [R5+0x500] ;  /* 0x0005000005197984 */ /* 0x000ee20000000800 */
[----:B0-----:R-:W-:-:S04]  /*0430*/  FFMA R9, R8, R11, R9 ;  /* 0x0000000b08097223 */ /* 0x001fc80000000009 */
[----:B-1----:R-:W-:Y:S02]  /*0440*/  FFMA R9, R12, R27, R9 ;  /* 0x0000001b0c097223 */ /* 0x002fe40000000009 */
[----:B------:R-:W0:Y:S02]  /*0450*/  LDS R12, [R5+0x580] ;  /* 0x00058000050c7984 */ /* 0x000e240000000800 */
[----:B--2---:R-:W-:Y:S02]  /*0460*/  FFMA R26, R24, R13, R9 ;  /* 0x0000000d181a7223 */ /* 0x004fe40000000009 */
[----:B------:R-:W-:Y:S02]  /*0470*/  LDS R27, [R5+0x600] ;  /* 0x00060000051b7984 */ /* 0x000fe40000000800 */
[----:B---3--:R-:W-:Y:S02]  /*0480*/  FFMA R13, R25, R14, R26 ;  /* 0x0000000e190d7223 */ /* 0x008fe4000000001a */
[----:B------:R-:W1:Y:S04]  /*0490*/  LDS.128 R8, [R7+0x30] ;  /* 0x0000300007087984 */ /* 0x000e680000000c00 */
        /* <DEDUP_REMOVED lines=39> */
[----:B-1----:R-:W-:Y:S01]  /*0710*/  FFMA R8, R8, R13, R15 ;  /* 0x0000000d08087223 */ /* 0x002fe2000000000f */
[----:B------:R-:W-:-:S03]  /*0720*/  I2FP.F32.U32 R13, R3 ;  /* 0x00000003000d7245 */ /* 0x000fc60000201000 */
[----:B------:R-:W-:Y:S01]  /*0730*/  FFMA R8, R29, R9, R8 ;  /* 0x000000091d087223 */ /* 0x000fe20000000008 */
[----:B------:R-:W-:Y:S01]  /*0740*/  BAR.SYNC.DEFER_BLOCKING 0x0 ;  /* 0x0000000000007b1d */ /* 0x000fe20000010000 */
[----:B------:R-:W-:Y:S02]  /*0750*/  FSETP.GT.AND P0, PT, R4, R13, PT ;  /* 0x0000000d0400720b */ /* 0x000fe40003f04000 */
[----:B--2---:R-:W-:-:S04]  /*0760*/  FFMA R25, R25, R10, R8 ;  /* 0x0000000a19197223 */ /* 0x004fc80000000008 */
[----:B---3--:R-:W-:-:S07]  /*0770*/  FFMA R25, R14, R11, R25 ;  /* 0x0000000b0e197223 */ /* 0x008fce0000000019 */
[----:B------:R-:W-:Y:S05]  /*0780*/  @P0 BRA `(.L_x_1) ;  /* 0xfffffff800a40947 */ /* 0x000fea000383ffff */
.L_x_0:
[----:B------:R-:W-:Y:S01]  /*0790*/  STG.E desc[UR8][R22.64], R25 ;  /* 0x0000001916007986 */ /* 0x000fe2000c101908 */
[----:B------:R-:W-:Y:S05]  /*07a0*/  EXIT ;  /* 0x000000000000794d */ /* 0x000fea0003800000 */
.L_x_2:
[----:B------:R-:W-:-:S00]  /*07b0*/  BRA `(.L_x_2) ;  /* 0xfffffffc00fc7947 */ /* 0x000fc0000383ffff */
[----:B------:R-:W-:-:S00]  /*07c0*/  NOP ;  /* 0x0000000000007918 */ /* 0x000fc00000000000 */
        /* <DEDUP_REMOVED lines=11> */
.L_x_3:


//--------------------- .nv.shared._Z15matrixMulKernelPfS_S_i --------------------------
	.section	.nv.shared._Z15matrixMulKernelPfS_S_i,"aw",@nobits
	.sectionflags	@""
	.align	4
.nv.shared._Z15matrixMulKernelPfS_S_i:
	.zero		9216


//--------------------- .nv.shared.reserved.0     --------------------------
	.section	.nv.shared.reserved.0,"aw",@nobits
	.weak		__nv_reservedSMEM_offset_0_alias
	.size		__nv_reservedSMEM_offset_0_alias, 0, 64
	.other		__nv_reservedSMEM_offset_0_alias,@"STO_CUDA_RESERVED_SHARED STV_DEFAULT"
__nv_reservedSMEM_offset_0_alias:
	.zero		0
	.zero		64


//--------------------- .nv.constant0._Z15matrixMulKernelPfS_S_i --------------------------
	.section	.nv.constant0._Z15matrixMulKernelPfS_S_i,"a",@progbits
	.sectionflags	@""
	.align	4
.nv.constant0._Z15matrixMulKernelPfS_S_i:
	.zero		924


//--------------------- SYMBOLS --------------------------

	.type		.nv.reservedSmem.offset0,@object
	.size		.nv.reservedSmem.offset0,0x4
	.type		.nv.reservedSmem.cap,@object
	.size		.nv.reservedSmem.cap,0x4
